	.headerflags	@"EF_CUDA_TEXMODE_UNIFIED EF_CUDA_64BIT_ADDRESS EF_CUDA_ACCELERATORS EF_CUDA_SM90 EF_CUDA_VIRTUAL_SM(EF_CUDA_SM90)"
	.elftype	@"ET_EXEC"


//--------------------- .nv.info                  --------------------------
	.section	.nv.info,"",@"SHT_CUDA_INFO"
	.align	4


	//----- nvinfo : EIATTR_REGCOUNT
	.align		4
        /*0000*/ 	.byte	0x04, 0x2f
        /*0002*/ 	.short	(.L_3 - .L_2)
	.align		4
.L_2:
        /*0004*/ 	.word	index@(triton_poi_fused__native_batch_norm_legit_no_training_relu_20)
        /*0008*/ 	.word	0x00000016


	//----- nvinfo : EIATTR_MIN_STACK_SIZE
	.align		4
.L_3:
        /*000c*/ 	.byte	0x04, 0x12
        /*000e*/ 	.short	(.L_5 - .L_4)
	.align		4
.L_4:
        /*0010*/ 	.word	index@(triton_poi_fused__native_batch_norm_legit_no_training_relu_20)
        /*0014*/ 	.word	0x00000000


	//----- nvinfo : EIATTR_FRAME_SIZE
	.align		4
.L_5:
        /*0018*/ 	.byte	0x04, 0x11
        /*001a*/ 	.short	(.L_7 - .L_6)
	.align		4
.L_6:
        /*001c*/ 	.word	index@(triton_poi_fused__native_batch_norm_legit_no_training_relu_20)
        /*0020*/ 	.word	0x00000000


	//----- nvinfo : EIATTR_MIN_STACK_SIZE
	.align		4
.L_7:
        /*0024*/ 	.byte	0x04, 0x12
        /*0026*/ 	.short	(.L_9 - .L_8)
	.align		4
.L_8:
        /*0028*/ 	.word	index@(triton_poi_fused__native_batch_norm_legit_no_training_relu_20)
        /*002c*/ 	.word	0x00000000
.L_9:


//--------------------- .nv.info.triton_poi_fused__native_batch_norm_legit_no_training_relu_20 --------------------------
	.section	.nv.info.triton_poi_fused__native_batch_norm_legit_no_training_relu_20,"",@"SHT_CUDA_INFO"
	.sectionflags	@""
	.align	4


	//----- nvinfo : EIATTR_CUDA_API_VERSION
	.align		4
        /*0000*/ 	.byte	0x04, 0x37
        /*0002*/ 	.short	(.L_11 - .L_10)
.L_10:
        /*0004*/ 	.word	0x0000007c


	//----- nvinfo : EIATTR_KPARAM_INFO
	.align		4
.L_11:
        /*0008*/ 	.byte	0x04, 0x17
        /*000a*/ 	.short	(.L_13 - .L_12)
.L_12:
        /*000c*/ 	.word	0x00000000
        /*0010*/ 	.short	0x0006
        /*0012*/ 	.short	0x0030
        /*0014*/ 	.byte	0x00, 0xf0, 0x11, 0x00


	//----- nvinfo : EIATTR_KPARAM_INFO
	.align		4
.L_13:
        /*0018*/ 	.byte	0x04, 0x17
        /*001a*/ 	.short	(.L_15 - .L_14)
.L_14:
        /*001c*/ 	.word	0x00000000
        /*0020*/ 	.short	0x0005
        /*0022*/ 	.short	0x0028
        /*0024*/ 	.byte	0x00, 0xf4, 0x21, 0x00


	//----- nvinfo : EIATTR_KPARAM_INFO
	.align		4
.L_15:
        /*0028*/ 	.byte	0x04, 0x17
        /*002a*/ 	.short	(.L_17 - .L_16)
.L_16:
        /*002c*/ 	.word	0x00000000
        /*0030*/ 	.short	0x0004
        /*0032*/ 	.short	0x0020
        /*0034*/ 	.byte	0x00, 0xf4, 0x21, 0x00


	//----- nvinfo : EIATTR_KPARAM_INFO
	.align		4
.L_17:
        /*0038*/ 	.byte	0x04, 0x17
        /*003a*/ 	.short	(.L_19 - .L_18)
.L_18:
        /*003c*/ 	.word	0x00000000
        /*0040*/ 	.short	0x0003
        /*0042*/ 	.short	0x0018
        /*0044*/ 	.byte	0x00, 0xf4, 0x21, 0x00


	//----- nvinfo : EIATTR_KPARAM_INFO
	.align		4
.L_19:
        /*0048*/ 	.byte	0x04, 0x17
        /*004a*/ 	.short	(.L_21 - .L_20)
.L_20:
        /*004c*/ 	.word	0x00000000
        /*0050*/ 	.short	0x0002
        /*0052*/ 	.short	0x0010
        /*0054*/ 	.byte	0x00, 0xf4, 0x21, 0x00


	//----- nvinfo : EIATTR_KPARAM_INFO
	.align		4
.L_21:
        /*0058*/ 	.byte	0x04, 0x17
        /*005a*/ 	.short	(.L_23 - .L_22)
.L_22:
        /*005c*/ 	.word	0x00000000
        /*0060*/ 	.short	0x0001
        /*0062*/ 	.short	0x0008
        /*0064*/ 	.byte	0x00, 0xf4, 0x21, 0x00


	//----- nvinfo : EIATTR_KPARAM_INFO
	.align		4
.L_23:
        /*0068*/ 	.byte	0x04, 0x17
        /*006a*/ 	.short	(.L_25 - .L_24)
.L_24:
        /*006c*/ 	.word	0x00000000
        /*0070*/ 	.short	0x0000
        /*0072*/ 	.short	0x0000
        /*0074*/ 	.byte	0x00, 0xf4, 0x21, 0x00


	//----- nvinfo : EIATTR_SPARSE_MMA_MASK
	.align		4
.L_25:
        /*0078*/ 	.byte	0x03, 0x50
        /*007a*/ 	.short	0x0000


	//----- nvinfo : EIATTR_MAXREG_COUNT
	.align		4
        /*007c*/ 	.byte	0x03, 0x1b
        /*007e*/ 	.short	0x00ff


	//----- nvinfo : EIATTR_EXIT_INSTR_OFFSETS
	.align		4
        /*0080*/ 	.byte	0x04, 0x1c
        /*0082*/ 	.short	(.L_27 - .L_26)


	//   ....[0]....
.L_26:
        /*0084*/ 	.word	0x00000420


	//   ....[1]....
        /*0088*/ 	.word	0x00000440


	//----- nvinfo : EIATTR_REQNTID
	.align		4
.L_27:
        /*008c*/ 	.byte	0x04, 0x10
        /*008e*/ 	.short	(.L_29 - .L_28)
.L_28:
        /*0090*/ 	.word	0x00000100
        /*0094*/ 	.word	0x00000001
        /*0098*/ 	.word	0x00000001


	//----- nvinfo : EIATTR_CBANK_PARAM_SIZE
	.align		4
.L_29:
        /*009c*/ 	.byte	0x03, 0x19
        /*009e*/ 	.short	0x0034


	//----- nvinfo : EIATTR_PARAM_CBANK
	.align		4
        /*00a0*/ 	.byte	0x04, 0x0a
        /*00a2*/ 	.short	(.L_31 - .L_30)
	.align		4
.L_30:
        /*00a4*/ 	.word	index@(.nv.constant0.triton_poi_fused__native_batch_norm_legit_no_training_relu_20)
        /*00a8*/ 	.short	0x0210
        /*00aa*/ 	.short	0x0034


	//----- nvinfo : EIATTR_SW_WAR
	.align		4
.L_31:
        /*00ac*/ 	.byte	0x04, 0x36
        /*00ae*/ 	.short	(.L_33 - .L_32)
.L_32:
        /*00b0*/ 	.word	0x00000008
.L_33:


//--------------------- .nv.callgraph             --------------------------
	.section	.nv.callgraph,"",@"SHT_CUDA_CALLGRAPH"
	.align	4
	.sectionentsize	8
	.align		4
        /*0000*/ 	.word	0x00000000
	.align		4
        /*0004*/ 	.word	0xffffffff
	.align		4
        /*0008*/ 	.word	0x00000000
	.align		4
        /*000c*/ 	.word	0xfffffffe
	.align		4
        /*0010*/ 	.word	0x00000000
	.align		4
        /*0014*/ 	.word	0xfffffffd
	.align		4
        /*0018*/ 	.word	0x00000000
	.align		4
        /*001c*/ 	.word	0xfffffffc


//--------------------- .nv.constant4             --------------------------
	.section	.nv.constant4,"a",@progbits
	.align	8
	.align		8
.nv.constant4:
        /*0000*/ 	.dword	_$_str
	.align		8
        /*0008*/ 	.dword	_$_str_$_2


//--------------------- .text.triton_poi_fused__native_batch_norm_legit_no_training_relu_20 --------------------------
	.section	.text.triton_poi_fused__native_batch_norm_legit_no_training_relu_20,"ax",@progbits
	.align	128
        .global         triton_poi_fused__native_batch_norm_legit_no_training_relu_20
        .type           triton_poi_fused__native_batch_norm_legit_no_training_relu_20,@function
        .size           triton_poi_fused__native_batch_norm_legit_no_training_relu_20,(.L_x_1 - triton_poi_fused__native_batch_norm_legit_no_training_relu_20)
        .other          triton_poi_fused__native_batch_norm_legit_no_training_relu_20,@"STO_CUDA_ENTRY STV_DEFAULT"
triton_poi_fused__native_batch_norm_legit_no_training_relu_20:
.text.triton_poi_fused__native_batch_norm_legit_no_training_relu_20:
[----:B------:R-:W0:Y:S01]  /*0000*/  LDC R1, c[0x0][0x28] ;  /* 0x00000a00ff017b82 */ /* 0x000e220000000800 */
[----:B------:R-:W1:Y:S07]  /*0010*/  S2R R0, SR_TID.X ;  /* 0x0000000000007919 */ /* 0x000e6e0000002100 */
[----:B------:R-:W2:Y:S01]  /*0020*/  LDC.64 R8, c[0x0][0x220] ;  /* 0x00008800ff087b82 */ /* 0x000ea20000000a00 */
[----:B------:R-:W-:Y:S01]  /*0030*/  ULDC.64 UR4, c[0x0][0x208] ;  /* 0x0000820000047ab9 */ /* 0x000fe20000000a00 */
[----:B------:R-:W3:Y:S06]  /*0040*/  S2R R5, SR_CTAID.X ;  /* 0x0000000000057919 */ /* 0x000eec0000002500 */
[----:B------:R-:W4:Y:S08]  /*0050*/  LDC.64 R12, c[0x0][0x210] ;  /* 0x00008400ff0c7b82 */ /* 0x000f300000000a00 */
[----:B------:R-:W5:Y:S08]  /*0060*/  LDC.64 R14, c[0x0][0x218] ;  /* 0x00008600ff0e7b82 */ /* 0x000f700000000a00 */
[----:B------:R-:W5:Y:S01]  /*0070*/  LDC.64 R16, c[0x0][0x228] ;  /* 0x00008a00ff107b82 */ /* 0x000f620000000a00 */
[----:B-1----:R-:W-:-:S07]  /*0080*/  SHF.L.U32 R0, R0, 0x1, RZ ;  /* 0x0000000100007819 */ /* 0x002fce00000006ff */
[----:B------:R-:W1:Y:S01]  /*0090*/  LDC.64 R18, c[0x0][0x230] ;  /* 0x00008c00ff127b82 */ /* 0x000e620000000a00 */
[----:B---3--:R-:W-:Y:S02]  /*00a0*/  SHF.R.S32.HI R3, RZ, 0x16, R5 ;  /* 0x00000016ff037819 */ /* 0x008fe40000011405 */
[----:B------:R-:W-:Y:S02]  /*00b0*/  LOP3.LUT R0, R0, 0x1fe, RZ, 0xc0, !PT ;  /* 0x000001fe00007812 */ /* 0x000fe400078ec0ff */
[----:B------:R-:W-:Y:S02]  /*00c0*/  SGXT R3, R3, 0x1 ;  /* 0x000000010303781a */ /* 0x000fe40000000200 */
[----:B------:R-:W-:-:S04]  /*00d0*/  LEA R0, R5, R0, 0x9 ;  /* 0x0000000005007211 */ /* 0x000fc800078e48ff */
[----:B------:R-:W-:Y:S02]  /*00e0*/  LEA.HI R3, R3, R0, RZ, 0x8 ;  /* 0x0000000003037211 */ /* 0x000fe400078f40ff */
[----:B------:R-:W-:Y:S02]  /*00f0*/  ISETP.GE.AND P0, PT, R0, 0x14400, PT ;  /* 0x000144000000780c */ /* 0x000fe40003f06270 */
[----:B------:R-:W-:-:S04]  /*0100*/  LOP3.LUT R3, R3, 0xffffff00, RZ, 0xc0, !PT ;  /* 0xffffff0003037812 */ /* 0x000fc800078ec0ff */
[----:B------:R-:W-:Y:S02]  /*0110*/  IADD3 R11, R0, -R3, RZ ;  /* 0x80000003000b7210 */ /* 0x000fe40007ffe0ff */
[----:B------:R-:W-:-:S03]  /*0120*/  CS2R R2, SRZ ;  /* 0x0000000000027805 */ /* 0x000fc6000001ff00 */
[----:B--2---:R-:W-:-:S05]  /*0130*/  IMAD.WIDE R8, R11, 0x4, R8 ;  /* 0x000000040b087825 */ /* 0x004fca00078e0208 */
[----:B------:R2:W3:Y:S01]  /*0140*/  @!P0 LDG.E.EL.64 R2, desc[UR4][R8.64] ;  /* 0x0000000408028981 */ /* 0x0004e2000c2e1b00 */
[----:B------:R-:W-:Y:S02]  /*0150*/  CS2R R4, SRZ ;  /* 0x0000000000047805 */ /* 0x000fe4000001ff00 */
[----:B------:R-:W-:Y:S01]  /*0160*/  CS2R R6, SRZ ;  /* 0x0000000000067805 */ /* 0x000fe2000001ff00 */
[----:B----4-:R-:W-:-:S04]  /*0170*/  IMAD.WIDE R12, R0, 0x4, R12 ;  /* 0x00000004000c7825 */ /* 0x010fc800078e020c */
[C---:B-----5:R-:W-:Y:S01]  /*0180*/  IMAD.WIDE R14, R11.reuse, 0x4, R14 ;  /* 0x000000040b0e7825 */ /* 0x060fe200078e020e */
[----:B------:R-:W4:Y:S01]  /*0190*/  @!P0 LDG.E.64 R4, desc[UR4][R12.64] ;  /* 0x000000040c048981 */ /* 0x000f22000c1e1b00 */
[----:B--2---:R-:W-:Y:S02]  /*01a0*/  CS2R R8, SRZ ;  /* 0x0000000000087805 */ /* 0x004fe4000001ff00 */
[C---:B0-----:R-:W-:Y:S01]  /*01b0*/  IMAD.WIDE R16, R11.reuse, 0x4, R16 ;  /* 0x000000040b107825 */ /* 0x041fe200078e0210 */
[----:B------:R0:W4:Y:S03]  /*01c0*/  @!P0 LDG.E.EL.64 R6, desc[UR4][R14.64] ;  /* 0x000000040e068981 */ /* 0x000126000c2e1b00 */
[----:B-1----:R-:W-:Y:S01]  /*01d0*/  IMAD.WIDE R18, R11, 0x4, R18 ;  /* 0x000000040b127825 */ /* 0x002fe200078e0212 */
[----:B------:R-:W-:-:S04]  /*01e0*/  CS2R R10, SRZ ;  /* 0x00000000000a7805 */ /* 0x000fc8000001ff00 */
[----:B------:R-:W2:Y:S04]  /*01f0*/  @!P0 LDG.E.EL.64 R8, desc[UR4][R18.64] ;  /* 0x0000000412088981 */ /* 0x000ea8000c2e1b00 */
[----:B------:R-:W2:Y:S01]  /*0200*/  @!P0 LDG.E.EL.64 R10, desc[UR4][R16.64] ;  /* 0x00000004100a8981 */ /* 0x000ea2000c2e1b00 */
[----:B0-----:R-:W-:Y:S01]  /*0210*/  HFMA2.MMA R14, -RZ, RZ, 1.625, 0 ;  /* 0x3e800000ff0e7435 */ /* 0x001fe200000001ff */
[----:B---3--:R-:W-:Y:S01]  /*0220*/  FADD R2, R2, 9.9999997473787516356e-06 ;  /* 0x3727c5ac02027421 */ /* 0x008fe20000000000 */
[----:B------:R-:W-:-:S03]  /*0230*/  FADD R3, R3, 9.9999997473787516356e-06 ;  /* 0x3727c5ac03037421 */ /* 0x000fc60000000000 */
[----:B------:R-:W0:Y:S08]  /*0240*/  MUFU.SQRT R12, R2 ;  /* 0x00000002000c7308 */ /* 0x000e300000002000 */
[----:B------:R1:W3:Y:S01]  /*0250*/  MUFU.SQRT R13, R3 ;  /* 0x00000003000d7308 */ /* 0x0002e20000002000 */
[C---:B0-----:R-:W-:Y:S02]  /*0260*/  FSETP.GT.AND P1, PT, R12.reuse, 8.50705917302346158658e+37, PT ;  /* 0x7e8000000c00780b */ /* 0x041fe40003f24000 */
[----:B------:R-:W-:Y:S01]  /*0270*/  FSETP.GEU.AND P3, PT, R12, 1.175494350822287508e-38, PT ;  /* 0x008000000c00780b */ /* 0x000fe20003f6e000 */
[----:B-1----:R-:W0:Y:S01]  /*0280*/  LDC.64 R2, c[0x0][0x238] ;  /* 0x00008e00ff027b82 */ /* 0x002e220000000a00 */
[----:B---3--:R-:W-:-:S02]  /*0290*/  FSETP.GT.AND P2, PT, R13, 8.50705917302346158658e+37, PT ;  /* 0x7e8000000d00780b */ /* 0x008fc40003f44000 */
[----:B------:R-:W-:-:S07]  /*02a0*/  FSETP.GEU.AND P4, PT, R13, 1.175494350822287508e-38, PT ;  /* 0x008000000d00780b */ /* 0x000fce0003f8e000 */
[----:B------:R-:W-:-:S04]  /*02b0*/  @P1 FMUL R12, R12, 0.25 ;  /* 0x3e8000000c0c1820 */ /* 0x000fc80000400000 */
[----:B------:R-:W-:Y:S01]  /*02c0*/  @!P3 FMUL R12, R12, 16777216 ;  /* 0x4b8000000c0cb820 */ /* 0x000fe20000400000 */
[----:B------:R-:W-:-:S04]  /*02d0*/  @P2 FMUL R13, R13, 0.25 ;  /* 0x3e8000000d0d2820 */ /* 0x000fc80000400000 */
[----:B------:R-:W-:Y:S01]  /*02e0*/  @!P4 FMUL R13, R13, 16777216 ;  /* 0x4b8000000d0dc820 */ /* 0x000fe20000400000 */
[----:B------:R-:W1:Y:S01]  /*02f0*/  MUFU.RCP R12, R12 ;  /* 0x0000000c000c7308 */ /* 0x000e620000001000 */
[----:B------:R-:W-:-:S07]  /*0300*/  FSEL R15, R14, 1, P1 ;  /* 0x3f8000000e0f7808 */ /* 0x000fce0000800000 */
[----:B------:R-:W3:Y:S01]  /*0310*/  MUFU.RCP R13, R13 ;  /* 0x0000000d000d7308 */ /* 0x000ee20000001000 */
[----:B------:R-:W-:Y:S01]  /*0320*/  FSEL R14, R14, 1, P2 ;  /* 0x3f8000000e0e7808 */ /* 0x000fe20001000000 */
[----:B------:R-:W-:-:S04]  /*0330*/  @!P3 FMUL R15, R15, 16777216 ;  /* 0x4b8000000f0fb820 */ /* 0x000fc80000400000 */
[----:B------:R-:W-:Y:S01]  /*0340*/  @!P4 FMUL R14, R14, 16777216 ;  /* 0x4b8000000e0ec820 */ /* 0x000fe20000400000 */
[----:B----4-:R-:W-:Y:S01]  /*0350*/  FADD R5, -R7, R5 ;  /* 0x0000000507057221 */ /* 0x010fe20000000100 */
[----:B------:R-:W-:Y:S01]  /*0360*/  FADD R4, -R6, R4 ;  /* 0x0000000406047221 */ /* 0x000fe20000000100 */
[----:B-1----:R-:W-:Y:S01]  /*0370*/  FMUL R15, R12, R15 ;  /* 0x0000000f0c0f7220 */ /* 0x002fe20000400000 */
[----:B---3--:R-:W-:-:S03]  /*0380*/  FMUL R14, R13, R14 ;  /* 0x0000000e0d0e7220 */ /* 0x008fc60000400000 */
[----:B------:R-:W-:Y:S01]  /*0390*/  FMUL R15, R4, R15 ;  /* 0x0000000f040f7220 */ /* 0x000fe20000400000 */
[----:B------:R-:W-:-:S03]  /*03a0*/  FMUL R14, R5, R14 ;  /* 0x0000000e050e7220 */ /* 0x000fc60000400000 */
[----:B--2---:R-:W-:Y:S01]  /*03b0*/  FFMA R8, R15, R10, R8 ;  /* 0x0000000a0f087223 */ /* 0x004fe20000000008 */
[----:B------:R-:W-:-:S04]  /*03c0*/  FFMA R9, R14, R11, R9 ;  /* 0x0000000b0e097223 */ /* 0x000fc80000000009 */
[----:B------:R-:W-:Y:S02]  /*03d0*/  FSETP.GEU.AND P1, PT, R8, RZ, PT ;  /* 0x000000ff0800720b */ /* 0x000fe40003f2e000 */
[C---:B------:R-:W-:Y:S01]  /*03e0*/  FSETP.GEU.AND P2, PT, R9.reuse, RZ, PT ;  /* 0x000000ff0900720b */ /* 0x040fe20003f4e000 */
[----:B0-----:R-:W-:Y:S01]  /*03f0*/  IMAD.WIDE R2, R0, 0x4, R2 ;  /* 0x0000000400027825 */ /* 0x001fe200078e0202 */
[----:B------:R-:W-:Y:S02]  /*0400*/  FSEL R8, R8, RZ, P1 ;  /* 0x000000ff08087208 */ /* 0x000fe40000800000 */
[----:B------:R-:W-:Y:S01]  /*0410*/  FSEL R9, R9, RZ, P2 ;  /* 0x000000ff09097208 */ /* 0x000fe20001000000 */
[----:B------:R-:W-:Y:S08]  /*0420*/  @P0 EXIT ;  /* 0x000000000000094d */ /* 0x000ff00003800000 */
[----:B------:R-:W-:Y:S01]  /*0430*/  STG.E.64 desc[UR4][R2.64], R8 ;  /* 0x0000000802007986 */ /* 0x000fe2000c101b04 */
[----:B------:R-:W-:Y:S05]  /*0440*/  EXIT ;  /* 0x000000000000794d */ /* 0x000fea0003800000 */
.L_x_0:
[----:B------:R-:W-:-:S00]  /*0450*/  BRA `(.L_x_0) ;  /* 0xfffffffc00fc7947 */ /* 0x000fc0000383ffff */
[----:B------:R-:W-:-:S00]  /*0460*/  NOP ;  /* 0x0000000000007918 */ /* 0x000fc00000000000 */
        /* <DEDUP_REMOVED lines=9> */
.L_x_1:


//--------------------- .nv.global.init           --------------------------
	.section	.nv.global.init,"aw",@progbits
.nv.global.init:
	.type		_$_str,@object
	.size		_$_str,(_$_str_$_2 - _$_str)
_$_str:
        /*0000*/ 	.byte	0x5f, 0x5f, 0x43, 0x55, 0x44, 0x41, 0x5f, 0x46, 0x54, 0x5a, 0x00
	.type		_$_str_$_2,@object
	.size		_$_str_$_2,(.L_1 - _$_str_$_2)
_$_str_$_2:
        /*000b*/ 	.byte	0x5f, 0x5f, 0x43, 0x55, 0x44, 0x41, 0x5f, 0x50, 0x52, 0x45, 0x43, 0x5f, 0x53, 0x51, 0x52, 0x54
        /*001b*/ 	.byte	0x00
.L_1:


//--------------------- .nv.constant0.triton_poi_fused__native_batch_norm_legit_no_training_relu_20 --------------------------
	.section	.nv.constant0.triton_poi_fused__native_batch_norm_legit_no_training_relu_20,"a",@progbits
	.sectionflags	@""
	.align	4
.nv.constant0.triton_poi_fused__native_batch_norm_legit_no_training_relu_20:
	.zero		580
